//
// Generated by NVIDIA NVVM Compiler
//
// Compiler Build ID: CL-36424714
// Cuda compilation tools, release 13.0, V13.0.88
// Based on NVVM 20.0.0
//

.version 9.0
.target sm_100
.address_size 64

	// .globl	_Z6kernelP11data_struct
.extern .func  (.param .b32 func_retval0) vprintf
(
	.param .b64 vprintf_param_0,
	.param .b64 vprintf_param_1
)
;
.global .align 1 .b8 _ZN34_INTERNAL_3781401b_4_k_cu_effe96e54cuda3std3__45__cpo5beginE[1];
.global .align 1 .b8 _ZN34_INTERNAL_3781401b_4_k_cu_effe96e54cuda3std3__45__cpo3endE[1];
.global .align 1 .b8 _ZN34_INTERNAL_3781401b_4_k_cu_effe96e54cuda3std3__45__cpo6cbeginE[1];
.global .align 1 .b8 _ZN34_INTERNAL_3781401b_4_k_cu_effe96e54cuda3std3__45__cpo4cendE[1];
.global .align 1 .b8 _ZN34_INTERNAL_3781401b_4_k_cu_effe96e54cuda3std3__45__cpo6rbeginE[1];
.global .align 1 .b8 _ZN34_INTERNAL_3781401b_4_k_cu_effe96e54cuda3std3__45__cpo4rendE[1];
.global .align 1 .b8 _ZN34_INTERNAL_3781401b_4_k_cu_effe96e54cuda3std3__45__cpo7crbeginE[1];
.global .align 1 .b8 _ZN34_INTERNAL_3781401b_4_k_cu_effe96e54cuda3std3__45__cpo5crendE[1];
.global .align 1 .b8 _ZN34_INTERNAL_3781401b_4_k_cu_effe96e54cuda3std3__436_GLOBAL__N__3781401b_4_k_cu_effe96e56ignoreE[1];
.global .align 1 .b8 _ZN34_INTERNAL_3781401b_4_k_cu_effe96e54cuda3std3__419piecewise_constructE[1];
.global .align 1 .b8 _ZN34_INTERNAL_3781401b_4_k_cu_effe96e54cuda3std3__48in_placeE[1];
.global .align 1 .b8 _ZN34_INTERNAL_3781401b_4_k_cu_effe96e54cuda3std3__420unreachable_sentinelE[1];
.global .align 1 .b8 _ZN34_INTERNAL_3781401b_4_k_cu_effe96e54cuda3std3__47nulloptE[1];
.global .align 1 .b8 _ZN34_INTERNAL_3781401b_4_k_cu_effe96e54cuda3std3__48unexpectE[1];
.global .align 1 .b8 _ZN34_INTERNAL_3781401b_4_k_cu_effe96e54cuda3std6ranges3__45__cpo4swapE[1];
.global .align 1 .b8 _ZN34_INTERNAL_3781401b_4_k_cu_effe96e54cuda3std6ranges3__45__cpo9iter_moveE[1];
.global .align 1 .b8 _ZN34_INTERNAL_3781401b_4_k_cu_effe96e54cuda3std6ranges3__45__cpo5beginE[1];
.global .align 1 .b8 _ZN34_INTERNAL_3781401b_4_k_cu_effe96e54cuda3std6ranges3__45__cpo3endE[1];
.global .align 1 .b8 _ZN34_INTERNAL_3781401b_4_k_cu_effe96e54cuda3std6ranges3__45__cpo6cbeginE[1];
.global .align 1 .b8 _ZN34_INTERNAL_3781401b_4_k_cu_effe96e54cuda3std6ranges3__45__cpo4cendE[1];
.global .align 1 .b8 _ZN34_INTERNAL_3781401b_4_k_cu_effe96e54cuda3std6ranges3__45__cpo7advanceE[1];
.global .align 1 .b8 _ZN34_INTERNAL_3781401b_4_k_cu_effe96e54cuda3std6ranges3__45__cpo9iter_swapE[1];
.global .align 1 .b8 _ZN34_INTERNAL_3781401b_4_k_cu_effe96e54cuda3std6ranges3__45__cpo4nextE[1];
.global .align 1 .b8 _ZN34_INTERNAL_3781401b_4_k_cu_effe96e54cuda3std6ranges3__45__cpo4prevE[1];
.global .align 1 .b8 _ZN34_INTERNAL_3781401b_4_k_cu_effe96e54cuda3std6ranges3__45__cpo4dataE[1];
.global .align 1 .b8 _ZN34_INTERNAL_3781401b_4_k_cu_effe96e54cuda3std6ranges3__45__cpo5cdataE[1];
.global .align 1 .b8 _ZN34_INTERNAL_3781401b_4_k_cu_effe96e54cuda3std6ranges3__45__cpo4sizeE[1];
.global .align 1 .b8 _ZN34_INTERNAL_3781401b_4_k_cu_effe96e54cuda3std6ranges3__45__cpo5ssizeE[1];
.global .align 1 .b8 _ZN34_INTERNAL_3781401b_4_k_cu_effe96e54cuda3std6ranges3__45__cpo8distanceE[1];
.global .align 1 .b8 _ZN34_INTERNAL_3781401b_4_k_cu_effe96e56thrust24THRUST_300001_SM_1000_NS8cuda_cub3parE[1];
.global .align 1 .b8 _ZN34_INTERNAL_3781401b_4_k_cu_effe96e56thrust24THRUST_300001_SM_1000_NS8cuda_cub10par_nosyncE[1];
.global .align 1 .b8 _ZN34_INTERNAL_3781401b_4_k_cu_effe96e56thrust24THRUST_300001_SM_1000_NS6system6detail10sequential3seqE[1];
.global .align 1 .b8 _ZN34_INTERNAL_3781401b_4_k_cu_effe96e56thrust24THRUST_300001_SM_1000_NS12placeholders2_1E[1];
.global .align 1 .b8 _ZN34_INTERNAL_3781401b_4_k_cu_effe96e56thrust24THRUST_300001_SM_1000_NS12placeholders2_2E[1];
.global .align 1 .b8 _ZN34_INTERNAL_3781401b_4_k_cu_effe96e56thrust24THRUST_300001_SM_1000_NS12placeholders2_3E[1];
.global .align 1 .b8 _ZN34_INTERNAL_3781401b_4_k_cu_effe96e56thrust24THRUST_300001_SM_1000_NS12placeholders2_4E[1];
.global .align 1 .b8 _ZN34_INTERNAL_3781401b_4_k_cu_effe96e56thrust24THRUST_300001_SM_1000_NS12placeholders2_5E[1];
.global .align 1 .b8 _ZN34_INTERNAL_3781401b_4_k_cu_effe96e56thrust24THRUST_300001_SM_1000_NS12placeholders2_6E[1];
.global .align 1 .b8 _ZN34_INTERNAL_3781401b_4_k_cu_effe96e56thrust24THRUST_300001_SM_1000_NS12placeholders2_7E[1];
.global .align 1 .b8 _ZN34_INTERNAL_3781401b_4_k_cu_effe96e56thrust24THRUST_300001_SM_1000_NS12placeholders2_8E[1];
.global .align 1 .b8 _ZN34_INTERNAL_3781401b_4_k_cu_effe96e56thrust24THRUST_300001_SM_1000_NS12placeholders2_9E[1];
.global .align 1 .b8 _ZN34_INTERNAL_3781401b_4_k_cu_effe96e56thrust24THRUST_300001_SM_1000_NS12placeholders3_10E[1];
.global .align 1 .b8 _ZN34_INTERNAL_3781401b_4_k_cu_effe96e56thrust24THRUST_300001_SM_1000_NS3seqE[1];
.global .align 1 .b8 $str[32] = {98, 108, 111, 99, 107, 73, 100, 120, 58, 32, 37, 100, 32, 105, 100, 58, 32, 37, 100, 32, 110, 117, 109, 98, 101, 114, 58, 32, 37, 102, 10};
.global .align 1 .b8 $str$1[55] = {32, 32, 32, 32, 116, 104, 114, 101, 97, 100, 73, 100, 120, 58, 32, 37, 100, 32, 105, 100, 58, 32, 37, 100, 32, 110, 117, 109, 98, 101, 114, 58, 32, 37, 102, 32, 110, 117, 109, 98, 101, 114, 95, 100, 111, 117, 98, 108, 101, 58, 32, 37, 102, 10};

.visible .entry _Z6kernelP11data_struct(
	.param .u64 .ptr .align 1 _Z6kernelP11data_struct_param_0
)
{
	.local .align 8 .b8 	__local_depot0[24];
	.reg .b64 	%SP;
	.reg .b64 	%SPL;
	.reg .b32 	%r<11>;
	.reg .b32 	%f<3>;
	.reg .b64 	%rd<13>;
	.reg .b64 	%fd<4>;

	mov.u64 	%SPL, __local_depot0;
	cvta.local.u64 	%SP, %SPL;
	ld.param.u64 	%rd1, [_Z6kernelP11data_struct_param_0];
	cvta.to.global.u64 	%rd2, %rd1;
	add.u64 	%rd3, %SP, 0;
	add.u64 	%rd4, %SPL, 0;
	mov.u32 	%r1, %ctaid.x;
	mul.wide.u32 	%rd5, %r1, 88;
	add.s64 	%rd6, %rd2, %rd5;
	ld.global.v2.u32 	{%r2, %r3}, [%rd6];
	mov.b32 	%f1, %r3;
	cvt.f64.f32 	%fd1, %f1;
	st.local.v2.u32 	[%rd4], {%r1, %r2};
	st.local.f64 	[%rd4+8], %fd1;
	mov.u64 	%rd7, $str;
	cvta.global.u64 	%rd8, %rd7;
	{ // callseq 0, 0
	.param .b64 param0;
	st.param.b64 	[param0], %rd8;
	.param .b64 param1;
	st.param.b64 	[param1], %rd3;
	.param .b32 retval0;
	call.uni (retval0), 
	vprintf, 
	(
	param0, 
	param1
	);
	ld.param.b32 	%r4, [retval0];
	} // callseq 0
	mov.u32 	%r6, %tid.x;
	mul.wide.u32 	%rd9, %r6, 16;
	add.s64 	%rd10, %rd6, %rd9;
	ld.global.v2.u32 	{%r7, %r8}, [%rd10+8];
	mov.b32 	%f2, %r8;
	cvt.f64.f32 	%fd2, %f2;
	ld.global.f64 	%fd3, [%rd10+16];
	st.local.v2.u32 	[%rd4], {%r6, %r7};
	st.local.f64 	[%rd4+8], %fd2;
	st.local.f64 	[%rd4+16], %fd3;
	mov.u64 	%rd11, $str$1;
	cvta.global.u64 	%rd12, %rd11;
	{ // callseq 1, 0
	.param .b64 param0;
	st.param.b64 	[param0], %rd12;
	.param .b64 param1;
	st.param.b64 	[param1], %rd3;
	.param .b32 retval0;
	call.uni (retval0), 
	vprintf, 
	(
	param0, 
	param1
	);
	ld.param.b32 	%r9, [retval0];
	} // callseq 1
	ret;

}
	// .globl	_ZN3cub18CUB_300001_SM_10006detail11EmptyKernelIvEEvv
.visible .entry _ZN3cub18CUB_300001_SM_10006detail11EmptyKernelIvEEvv()
{


	ret;

}


// ===== COMPILED SASS (sm_100) =====

	.target	sm_100

	.elftype	@"ET_EXEC"


//--------------------- .note.nv.tkinfo           --------------------------
	.section	.note.nv.tkinfo,"",@"SHT_NOTE"
	.sectionflags	@"SHF_NOTE_NV_TKINFO"
	.tkinfo
        /*0018*/ 	.word	0x00000002
        /*0030*/ 	.string	""
        /*0030*/ 	.string	"ptxas"
        /*0030*/ 	.string	"Cuda compilation tools, release 13.0, V13.0.88"
        /*0030*/ 	.string	"Build cuda_13.0.r13.0/compiler.36424714_0"
        /*0030*/ 	.string	"-arch sm_100 -m 64 "



//--------------------- .note.nv.cuinfo           --------------------------
	.section	.note.nv.cuinfo,"",@"SHT_NOTE"
	.sectionflags	@"SHF_NOTE_NV_CUINFO"
        /*0018*/ 	.short	0x0002
        /*001a*/ 	.short	0x0064
        /*001c*/ 	.short	0x0082
	.zero		2


//--------------------- .nv.info                  --------------------------
	.section	.nv.info,"",@"SHT_CUDA_INFO"
	.align	4


	//----- nvinfo : EIATTR_REGCOUNT
	.align		4
        /*0000*/ 	.byte	0x04, 0x2f
        /*0002*/ 	.short	(.L_46 - .L_45)
	.align		4
.L_45:
        /*0004*/ 	.word	index@(_Z6kernelP11data_struct)
        /*0008*/ 	.word	0x00000018


	//----- nvinfo : EIATTR_FRAME_SIZE
	.align		4
.L_46:
        /*000c*/ 	.byte	0x04, 0x11
        /*000e*/ 	.short	(.L_48 - .L_47)
	.align		4
.L_47:
        /*0010*/ 	.word	index@(_Z6kernelP11data_struct)
        /*0014*/ 	.word	0x00000018


	//----- nvinfo : EIATTR_REGCOUNT
	.align		4
.L_48:
        /*0018*/ 	.byte	0x04, 0x2f
        /*001a*/ 	.short	(.L_50 - .L_49)
	.align		4
.L_49:
        /*001c*/ 	.word	index@(_ZN3cub18CUB_300001_SM_10006detail11EmptyKernelIvEEvv)
        /*0020*/ 	.word	0x00000004


	//----- nvinfo : EIATTR_FRAME_SIZE
	.align		4
.L_50:
        /*0024*/ 	.byte	0x04, 0x11
        /*0026*/ 	.short	(.L_52 - .L_51)
	.align		4
.L_51:
        /*0028*/ 	.word	index@(_ZN3cub18CUB_300001_SM_10006detail11EmptyKernelIvEEvv)
        /*002c*/ 	.word	0x00000000


	//----- nvinfo : EIATTR_MIN_STACK_SIZE
	.align		4
.L_52:
        /*0030*/ 	.byte	0x04, 0x12
        /*0032*/ 	.short	(.L_54 - .L_53)
	.align		4
.L_53:
        /*0034*/ 	.word	index@(_ZN3cub18CUB_300001_SM_10006detail11EmptyKernelIvEEvv)
        /*0038*/ 	.word	0x00000000


	//----- nvinfo : EIATTR_MIN_STACK_SIZE
	.align		4
.L_54:
        /*003c*/ 	.byte	0x04, 0x12
        /*003e*/ 	.short	(.L_56 - .L_55)
	.align		4
.L_55:
        /*0040*/ 	.word	index@(_Z6kernelP11data_struct)
        /*0044*/ 	.word	0x00000018
.L_56:


//--------------------- .nv.compat                --------------------------
	.section	.nv.compat,"",@"SHT_CUDA_COMPAT_INFO"
	.align	4
        /*0000*/ 	.byte	0x02, 0x09, 0x00, 0x00, 0x02, 0x02, 0x01, 0x00, 0x02, 0x05, 0x05, 0x00, 0x03, 0x07, 0x01, 0x01
        /*0010*/ 	.byte	0x02, 0x03, 0x00, 0x00, 0x02, 0x06, 0x01, 0x00, 0x04, 0x0b, 0x08, 0x00, 0x09, 0x00, 0x00, 0x00
        /*0020*/ 	.byte	0x00, 0x00, 0x00, 0x00


//--------------------- .nv.info._ZN3cub18CUB_300001_SM_10006detail11EmptyKernelIvEEvv --------------------------
	.section	.nv.info._ZN3cub18CUB_300001_SM_10006detail11EmptyKernelIvEEvv,"",@"SHT_CUDA_INFO"
	.sectionflags	@""
	.align	4


	//----- nvinfo : EIATTR_CUDA_API_VERSION
	.align		4
        /*0000*/ 	.byte	0x04, 0x37
        /*0002*/ 	.short	(.L_58 - .L_57)
.L_57:
        /*0004*/ 	.word	0x00000082


	//----- nvinfo : EIATTR_SPARSE_MMA_MASK
	.align		4
.L_58:
        /*0008*/ 	.byte	0x03, 0x50
        /*000a*/ 	.short	0x0000


	//----- nvinfo : EIATTR_MAXREG_COUNT
	.align		4
        /*000c*/ 	.byte	0x03, 0x1b
        /*000e*/ 	.short	0x00ff


	//----- nvinfo : EIATTR_MERCURY_ISA_VERSION
	.align		4
        /*0010*/ 	.byte	0x03, 0x5f
        /*0012*/ 	.short	0x0101


	//----- nvinfo : EIATTR_VRC_CTA_INIT_COUNT
	.align		4
        /*0014*/ 	.byte	0x02, 0x4a
	.zero		1
	.zero		1


	//----- nvinfo : EIATTR_EXIT_INSTR_OFFSETS
	.align		4
        /*0018*/ 	.byte	0x04, 0x1c
        /*001a*/ 	.short	(.L_60 - .L_59)


	//   ....[0]....
.L_59:
        /*001c*/ 	.word	0x00000010


	//----- nvinfo : EIATTR_SW_WAR
	.align		4
.L_60:
        /*0020*/ 	.byte	0x04, 0x36
        /*0022*/ 	.short	(.L_62 - .L_61)
.L_61:
        /*0024*/ 	.word	0x00000008
.L_62:


//--------------------- .nv.info._Z6kernelP11data_struct --------------------------
	.section	.nv.info._Z6kernelP11data_struct,"",@"SHT_CUDA_INFO"
	.sectionflags	@""
	.align	4


	//----- nvinfo : EIATTR_CUDA_API_VERSION
	.align		4
        /*0000*/ 	.byte	0x04, 0x37
        /*0002*/ 	.short	(.L_64 - .L_63)
.L_63:
        /*0004*/ 	.word	0x00000082


	//----- nvinfo : EIATTR_KPARAM_INFO
	.align		4
.L_64:
        /*0008*/ 	.byte	0x04, 0x17
        /*000a*/ 	.short	(.L_66 - .L_65)
.L_65:
        /*000c*/ 	.word	0x00000000
        /*0010*/ 	.short	0x0000
        /*0012*/ 	.short	0x0000
        /*0014*/ 	.byte	0x00, 0xf5, 0x21, 0x00


	//----- nvinfo : EIATTR_SPARSE_MMA_MASK
	.align		4
.L_66:
        /*0018*/ 	.byte	0x03, 0x50
        /*001a*/ 	.short	0x0000


	//----- nvinfo : EIATTR_MAXREG_COUNT
	.align		4
        /*001c*/ 	.byte	0x03, 0x1b
        /*001e*/ 	.short	0x00ff


	//----- nvinfo : EIATTR_EXTERNS
	.align		4
        /*0020*/ 	.byte	0x04, 0x0f
        /*0022*/ 	.short	(.L_68 - .L_67)


	//   ....[0]....
	.align		4
.L_67:
        /*0024*/ 	.word	index@(vprintf)


	//----- nvinfo : EIATTR_MERCURY_ISA_VERSION
	.align		4
.L_68:
        /*0028*/ 	.byte	0x03, 0x5f
        /*002a*/ 	.short	0x0101


	//----- nvinfo : EIATTR_VRC_CTA_INIT_COUNT
	.align		4
        /*002c*/ 	.byte	0x02, 0x4a
	.zero		1
	.zero		1


	//----- nvinfo : EIATTR_SYSCALL_OFFSETS
	.align		4
        /*0030*/ 	.byte	0x04, 0x46
        /*0032*/ 	.short	(.L_70 - .L_69)


	//   ....[0]....
.L_69:
        /*0034*/ 	.word	0x00000170


	//   ....[1]....
        /*0038*/ 	.word	0x00000280


	//----- nvinfo : EIATTR_EXIT_INSTR_OFFSETS
	.align		4
.L_70:
        /*003c*/ 	.byte	0x04, 0x1c
        /*003e*/ 	.short	(.L_72 - .L_71)


	//   ....[0]....
.L_71:
        /*0040*/ 	.word	0x00000290


	//----- nvinfo : EIATTR_CBANK_PARAM_SIZE
	.align		4
.L_72:
        /*0044*/ 	.byte	0x03, 0x19
        /*0046*/ 	.short	0x0008


	//----- nvinfo : EIATTR_PARAM_CBANK
	.align		4
        /*0048*/ 	.byte	0x04, 0x0a
        /*004a*/ 	.short	(.L_74 - .L_73)
	.align		4
.L_73:
        /*004c*/ 	.word	index@(.nv.constant0._Z6kernelP11data_struct)
        /*0050*/ 	.short	0x0380
        /*0052*/ 	.short	0x0008


	//----- nvinfo : EIATTR_SW_WAR
	.align		4
.L_74:
        /*0054*/ 	.byte	0x04, 0x36
        /*0056*/ 	.short	(.L_76 - .L_75)
.L_75:
        /*0058*/ 	.word	0x00000008
.L_76:


//--------------------- .nv.callgraph             --------------------------
	.section	.nv.callgraph,"",@"SHT_CUDA_CALLGRAPH"
	.align	4
	.sectionentsize	8
	.align		4
        /*0000*/ 	.word	0x00000000
	.align		4
        /*0004*/ 	.word	0xffffffff
	.align		4
        /*0008*/ 	.word	index@(_Z6kernelP11data_struct)
	.align		4
        /*000c*/ 	.word	index@(vprintf)
	.align		4
        /*0010*/ 	.word	0x00000000
	.align		4
        /*0014*/ 	.word	0xfffffffe
	.align		4
        /*0018*/ 	.word	0x00000000
	.align		4
        /*001c*/ 	.word	0xfffffffd
	.align		4
        /*0020*/ 	.word	0x00000000
	.align		4
        /*0024*/ 	.word	0xfffffffc


//--------------------- .nv.constant4             --------------------------
	.section	.nv.constant4,"a",@progbits
	.align	8
	.align		8
.nv.constant4:
        /*0000*/ 	.dword	_ZN34_INTERNAL_3781401b_4_k_cu_effe96e54cuda3std3__45__cpo5beginE
	.align		8
        /*0008*/ 	.dword	_ZN34_INTERNAL_3781401b_4_k_cu_effe96e54cuda3std3__45__cpo3endE
	.align		8
        /*0010*/ 	.dword	_ZN34_INTERNAL_3781401b_4_k_cu_effe96e54cuda3std3__45__cpo6cbeginE
	.align		8
        /*0018*/ 	.dword	_ZN34_INTERNAL_3781401b_4_k_cu_effe96e54cuda3std3__45__cpo4cendE
	.align		8
        /*0020*/ 	.dword	_ZN34_INTERNAL_3781401b_4_k_cu_effe96e54cuda3std3__45__cpo6rbeginE
	.align		8
        /*0028*/ 	.dword	_ZN34_INTERNAL_3781401b_4_k_cu_effe96e54cuda3std3__45__cpo4rendE
	.align		8
        /*0030*/ 	.dword	_ZN34_INTERNAL_3781401b_4_k_cu_effe96e54cuda3std3__45__cpo7crbeginE
	.align		8
        /*0038*/ 	.dword	_ZN34_INTERNAL_3781401b_4_k_cu_effe96e54cuda3std3__45__cpo5crendE
	.align		8
        /*0040*/ 	.dword	_ZN34_INTERNAL_3781401b_4_k_cu_effe96e54cuda3std3__436_GLOBAL__N__3781401b_4_k_cu_effe96e56ignoreE
	.align		8
        /*0048*/ 	.dword	_ZN34_INTERNAL_3781401b_4_k_cu_effe96e54cuda3std3__419piecewise_constructE
	.align		8
        /*0050*/ 	.dword	_ZN34_INTERNAL_3781401b_4_k_cu_effe96e54cuda3std3__48in_placeE
	.align		8
        /*0058*/ 	.dword	_ZN34_INTERNAL_3781401b_4_k_cu_effe96e54cuda3std3__420unreachable_sentinelE
	.align		8
        /*0060*/ 	.dword	_ZN34_INTERNAL_3781401b_4_k_cu_effe96e54cuda3std3__47nulloptE
	.align		8
        /*0068*/ 	.dword	_ZN34_INTERNAL_3781401b_4_k_cu_effe96e54cuda3std3__48unexpectE
	.align		8
        /*0070*/ 	.dword	_ZN34_INTERNAL_3781401b_4_k_cu_effe96e54cuda3std6ranges3__45__cpo4swapE
	.align		8
        /*0078*/ 	.dword	_ZN34_INTERNAL_3781401b_4_k_cu_effe96e54cuda3std6ranges3__45__cpo9iter_moveE
	.align		8
        /*0080*/ 	.dword	_ZN34_INTERNAL_3781401b_4_k_cu_effe96e54cuda3std6ranges3__45__cpo5beginE
	.align		8
        /*0088*/ 	.dword	_ZN34_INTERNAL_3781401b_4_k_cu_effe96e54cuda3std6ranges3__45__cpo3endE
	.align		8
        /*0090*/ 	.dword	_ZN34_INTERNAL_3781401b_4_k_cu_effe96e54cuda3std6ranges3__45__cpo6cbeginE
	.align		8
        /*0098*/ 	.dword	_ZN34_INTERNAL_3781401b_4_k_cu_effe96e54cuda3std6ranges3__45__cpo4cendE
	.align		8
        /*00a0*/ 	.dword	_ZN34_INTERNAL_3781401b_4_k_cu_effe96e54cuda3std6ranges3__45__cpo7advanceE
	.align		8
        /*00a8*/ 	.dword	_ZN34_INTERNAL_3781401b_4_k_cu_effe96e54cuda3std6ranges3__45__cpo9iter_swapE
	.align		8
        /*00b0*/ 	.dword	_ZN34_INTERNAL_3781401b_4_k_cu_effe96e54cuda3std6ranges3__45__cpo4nextE
	.align		8
        /*00b8*/ 	.dword	_ZN34_INTERNAL_3781401b_4_k_cu_effe96e54cuda3std6ranges3__45__cpo4prevE
	.align		8
        /*00c0*/ 	.dword	_ZN34_INTERNAL_3781401b_4_k_cu_effe96e54cuda3std6ranges3__45__cpo4dataE
	.align		8
        /*00c8*/ 	.dword	_ZN34_INTERNAL_3781401b_4_k_cu_effe96e54cuda3std6ranges3__45__cpo5cdataE
	.align		8
        /*00d0*/ 	.dword	_ZN34_INTERNAL_3781401b_4_k_cu_effe96e54cuda3std6ranges3__45__cpo4sizeE
	.align		8
        /*00d8*/ 	.dword	_ZN34_INTERNAL_3781401b_4_k_cu_effe96e54cuda3std6ranges3__45__cpo5ssizeE
	.align		8
        /*00e0*/ 	.dword	_ZN34_INTERNAL_3781401b_4_k_cu_effe96e54cuda3std6ranges3__45__cpo8distanceE
	.align		8
        /*00e8*/ 	.dword	_ZN34_INTERNAL_3781401b_4_k_cu_effe96e56thrust24THRUST_300001_SM_1000_NS8cuda_cub3parE
	.align		8
        /*00f0*/ 	.dword	_ZN34_INTERNAL_3781401b_4_k_cu_effe96e56thrust24THRUST_300001_SM_1000_NS8cuda_cub10par_nosyncE
	.align		8
        /*00f8*/ 	.dword	_ZN34_INTERNAL_3781401b_4_k_cu_effe96e56thrust24THRUST_300001_SM_1000_NS6system6detail10sequential3seqE
	.align		8
        /*0100*/ 	.dword	_ZN34_INTERNAL_3781401b_4_k_cu_effe96e56thrust24THRUST_300001_SM_1000_NS12placeholders2_1E
	.align		8
        /*0108*/ 	.dword	_ZN34_INTERNAL_3781401b_4_k_cu_effe96e56thrust24THRUST_300001_SM_1000_NS12placeholders2_2E
	.align		8
        /*0110*/ 	.dword	_ZN34_INTERNAL_3781401b_4_k_cu_effe96e56thrust24THRUST_300001_SM_1000_NS12placeholders2_3E
	.align		8
        /*0118*/ 	.dword	_ZN34_INTERNAL_3781401b_4_k_cu_effe96e56thrust24THRUST_300001_SM_1000_NS12placeholders2_4E
	.align		8
        /*0120*/ 	.dword	_ZN34_INTERNAL_3781401b_4_k_cu_effe96e56thrust24THRUST_300001_SM_1000_NS12placeholders2_5E
	.align		8
        /*0128*/ 	.dword	_ZN34_INTERNAL_3781401b_4_k_cu_effe96e56thrust24THRUST_300001_SM_1000_NS12placeholders2_6E
	.align		8
        /*0130*/ 	.dword	_ZN34_INTERNAL_3781401b_4_k_cu_effe96e56thrust24THRUST_300001_SM_1000_NS12placeholders2_7E
	.align		8
        /*0138*/ 	.dword	_ZN34_INTERNAL_3781401b_4_k_cu_effe96e56thrust24THRUST_300001_SM_1000_NS12placeholders2_8E
	.align		8
        /*0140*/ 	.dword	_ZN34_INTERNAL_3781401b_4_k_cu_effe96e56thrust24THRUST_300001_SM_1000_NS12placeholders2_9E
	.align		8
        /*0148*/ 	.dword	_ZN34_INTERNAL_3781401b_4_k_cu_effe96e56thrust24THRUST_300001_SM_1000_NS12placeholders3_10E
	.align		8
        /*0150*/ 	.dword	_ZN34_INTERNAL_3781401b_4_k_cu_effe96e56thrust24THRUST_300001_SM_1000_NS3seqE
	.align		8
        /*0158*/ 	.dword	$str
	.align		8
        /*0160*/ 	.dword	$str$1
	.align		8
        /*0168*/ 	.dword	vprintf


//--------------------- .text._ZN3cub18CUB_300001_SM_10006detail11EmptyKernelIvEEvv --------------------------
	.section	.text._ZN3cub18CUB_300001_SM_10006detail11EmptyKernelIvEEvv,"ax",@progbits
	.align	128
        .global         _ZN3cub18CUB_300001_SM_10006detail11EmptyKernelIvEEvv
        .type           _ZN3cub18CUB_300001_SM_10006detail11EmptyKernelIvEEvv,@function
        .size           _ZN3cub18CUB_300001_SM_10006detail11EmptyKernelIvEEvv,(.L_x_4 - _ZN3cub18CUB_300001_SM_10006detail11EmptyKernelIvEEvv)
        .other          _ZN3cub18CUB_300001_SM_10006detail11EmptyKernelIvEEvv,@"STO_CUDA_ENTRY STV_DEFAULT"
_ZN3cub18CUB_300001_SM_10006detail11EmptyKernelIvEEvv:
.text._ZN3cub18CUB_300001_SM_10006detail11EmptyKernelIvEEvv:
[----:B------:R-:W-:Y:S01]  /*0000*/  LDC R1, c[0x0][0x37c] ;  /* 0x0000df00ff017b82 */ /* 0x000fe20000000800 */
[----:B------:R-:W-:Y:S05]  /*0010*/  EXIT ;  /* 0x000000000000794d */ /* 0x000fea0003800000 */
.L_x_0:
[----:B------:R-:W-:-:S00]  /*0020*/  BRA `(.L_x_0) ;  /* 0xfffffffc00fc7947 */ /* 0x000fc0000383ffff */
[----:B------:R-:W-:-:S00]  /*0030*/  NOP ;  /* 0x0000000000007918 */ /* 0x000fc00000000000 */
        /* <DEDUP_REMOVED lines=12> */
.L_x_4:


//--------------------- .text._Z6kernelP11data_struct --------------------------
	.section	.text._Z6kernelP11data_struct,"ax",@progbits
	.align	128
        .global         _Z6kernelP11data_struct
        .type           _Z6kernelP11data_struct,@function
        .size           _Z6kernelP11data_struct,(.L_x_5 - _Z6kernelP11data_struct)
        .other          _Z6kernelP11data_struct,@"STO_CUDA_ENTRY STV_DEFAULT"
_Z6kernelP11data_struct:
.text._Z6kernelP11data_struct:
[----:B------:R-:W0:Y:S01]  /*0000*/  LDC R1, c[0x0][0x37c] ;  /* 0x0000df00ff017b82 */ /* 0x000e220000000800 */
[----:B------:R-:W1:Y:S07]  /*0010*/  S2R R12, SR_CTAID.X ;  /* 0x00000000000c7919 */ /* 0x000e6e0000002500 */
[----:B------:R-:W1:Y:S01]  /*0020*/  LDC.64 R16, c[0x0][0x380] ;  /* 0x0000e000ff107b82 */ /* 0x000e620000000a00 */
[----:B------:R-:W2:Y:S01]  /*0030*/  LDCU.64 UR36, c[0x0][0x358] ;  /* 0x00006b00ff2477ac */ /* 0x000ea20008000a00 */
[----:B0-----:R-:W-:Y:S01]  /*0040*/  VIADD R1, R1, 0xffffffe8 ;  /* 0xffffffe801017836 */ /* 0x001fe20000000000 */
[----:B------:R-:W0:Y:S01]  /*0050*/  LDCU UR4, c[0x0][0x2f8] ;  /* 0x00005f00ff0477ac */ /* 0x000e220008000800 */
[----:B------:R-:W3:Y:S01]  /*0060*/  LDCU UR5, c[0x0][0x2fc] ;  /* 0x00005f80ff0577ac */ /* 0x000ee20008000800 */
[----:B------:R-:W4:Y:S01]  /*0070*/  LDCU.64 UR6, c[0x4][0x158] ;  /* 0x01002b00ff0677ac */ /* 0x000f220008000a00 */
[----:B-1----:R-:W-:-:S05]  /*0080*/  IMAD.WIDE.U32 R16, R12, 0x58, R16 ;  /* 0x000000580c107825 */ /* 0x002fca00078e0010 */
[----:B--2---:R-:W2:Y:S01]  /*0090*/  LDG.E.64 R2, desc[UR36][R16.64] ;  /* 0x0000002410027981 */ /* 0x004ea2000c1e1b00 */
[----:B0-----:R-:W-:Y:S01]  /*00a0*/  IADD3 R19, P0, PT, R1, UR4, RZ ;  /* 0x0000000401137c10 */ /* 0x001fe2000ff1e0ff */
[----:B----4-:R-:W-:Y:S01]  /*00b0*/  IMAD.U32 R4, RZ, RZ, UR6 ;  /* 0x00000006ff047e24 */ /* 0x010fe2000f8e00ff */
[----:B------:R-:W-:Y:S02]  /*00c0*/  MOV R5, UR7 ;  /* 0x0000000700057c02 */ /* 0x000fe40008000f00 */
[----:B---3--:R-:W-:Y:S01]  /*00d0*/  IADD3.X R18, PT, PT, RZ, UR5, RZ, P0, !PT ;  /* 0x00000005ff127c10 */ /* 0x008fe200087fe4ff */
[----:B------:R-:W-:-:S03]  /*00e0*/  IMAD.MOV.U32 R6, RZ, RZ, R19 ;  /* 0x000000ffff067224 */ /* 0x000fc600078e0013 */
[----:B------:R-:W-:Y:S01]  /*00f0*/  MOV R7, R18 ;  /* 0x0000001200077202 */ /* 0x000fe20000000f00 */
[----:B--2---:R-:W0:Y:S01]  /*0100*/  F2F.F64.F32 R8, R3 ;  /* 0x0000000300087310 */ /* 0x004e220000201800 */
[----:B------:R-:W-:Y:S01]  /*0110*/  IMAD.MOV.U32 R13, RZ, RZ, R2 ;  /* 0x000000ffff0d7224 */ /* 0x000fe200078e0002 */
[----:B------:R-:W-:-:S04]  /*0120*/  MOV R2, 0x168 ;  /* 0x0000016800027802 */ /* 0x000fc80000000f00 */
[----:B------:R1:W-:Y:S01]  /*0130*/  STL.64 [R1], R12 ;  /* 0x0000000c01007387 */ /* 0x0003e20000100a00 */
[----:B------:R1:W2:Y:S03]  /*0140*/  LDC.64 R10, c[0x4][R2] ;  /* 0x01000000020a7b82 */ /* 0x0002a60000000a00 */
[----:B0-----:R1:W-:Y:S02]  /*0150*/  STL.64 [R1+0x8], R8 ;  /* 0x0000080801007387 */ /* 0x0013e40000100a00 */
[----:B------:R-:W-:-:S07]  /*0160*/  LEPC R20, `(.L_x_1) ;  /* 0x000000001014794e */ /* 0x000fce0000000000 */
[----:B-12---:R-:W-:Y:S05]  /*0170*/  CALL.ABS.NOINC R10 ;  /* 0x000000000a007343 */ /* 0x006fea0003c00000 */
.L_x_1:
[----:B------:R-:W0:Y:S01]  /*0180*/  S2R R12, SR_TID.X ;  /* 0x00000000000c7919 */ /* 0x000e220000002100 */
[----:B------:R-:W1:Y:S01]  /*0190*/  LDCU.64 UR4, c[0x4][0x160] ;  /* 0x01002c00ff0477ac */ /* 0x000e620008000a00 */
[----:B0-----:R-:W-:-:S05]  /*01a0*/  IMAD.WIDE.U32 R16, R12, 0x10, R16 ;  /* 0x000000100c107825 */ /* 0x001fca00078e0010 */
[----:B------:R-:W2:Y:S04]  /*01b0*/  LDG.E.64 R14, desc[UR36][R16.64+0x8] ;  /* 0x00000824100e7981 */ /* 0x000ea8000c1e1b00 */
[----:B------:R-:W3:Y:S01]  /*01c0*/  LDG.E.64 R10, desc[UR36][R16.64+0x10] ;  /* 0x00001024100a7981 */ /* 0x000ee2000c1e1b00 */
[----:B------:R-:W0:Y:S01]  /*01d0*/  LDC.64 R2, c[0x4][R2] ;  /* 0x0100000002027b82 */ /* 0x000e220000000a00 */
[----:B-1----:R-:W-:Y:S01]  /*01e0*/  MOV R4, UR4 ;  /* 0x0000000400047c02 */ /* 0x002fe20008000f00 */
[----:B------:R-:W-:Y:S01]  /*01f0*/  IMAD.U32 R5, RZ, RZ, UR5 ;  /* 0x00000005ff057e24 */ /* 0x000fe2000f8e00ff */
[----:B------:R-:W-:Y:S01]  /*0200*/  MOV R6, R19 ;  /* 0x0000001300067202 */ /* 0x000fe20000000f00 */
[----:B------:R-:W-:Y:S01]  /*0210*/  IMAD.MOV.U32 R7, RZ, RZ, R18 ;  /* 0x000000ffff077224 */ /* 0x000fe200078e0012 */
[----:B--2---:R-:W1:Y:S01]  /*0220*/  F2F.F64.F32 R8, R15 ;  /* 0x0000000f00087310 */ /* 0x004e620000201800 */
[----:B------:R-:W-:Y:S01]  /*0230*/  IMAD.MOV.U32 R13, RZ, RZ, R14 ;  /* 0x000000ffff0d7224 */ /* 0x000fe200078e000e */
[----:B---3--:R2:W-:Y:S04]  /*0240*/  STL.64 [R1+0x10], R10 ;  /* 0x0000100a01007387 */ /* 0x0085e80000100a00 */
[----:B------:R2:W-:Y:S04]  /*0250*/  STL.64 [R1], R12 ;  /* 0x0000000c01007387 */ /* 0x0005e80000100a00 */
[----:B01----:R2:W-:Y:S02]  /*0260*/  STL.64 [R1+0x8], R8 ;  /* 0x0000080801007387 */ /* 0x0035e40000100a00 */
[----:B------:R-:W-:-:S07]  /*0270*/  LEPC R20, `(.L_x_2) ;  /* 0x000000001014794e */ /* 0x000fce0000000000 */
[----:B--2---:R-:W-:Y:S05]  /*0280*/  CALL.ABS.NOINC R2 ;  /* 0x0000000002007343 */ /* 0x004fea0003c00000 */
.L_x_2:
[----:B------:R-:W-:Y:S05]  /*0290*/  EXIT ;  /* 0x000000000000794d */ /* 0x000fea0003800000 */
.L_x_3:
        /* <DEDUP_REMOVED lines=14> */
.L_x_5:


//--------------------- .nv.global.init           --------------------------
	.section	.nv.global.init,"aw",@progbits
.nv.global.init:
	.type		$str,@object
	.size		$str,($str$1 - $str)
$str:
        /*0000*/ 	.byte	0x62, 0x6c, 0x6f, 0x63, 0x6b, 0x49, 0x64, 0x78, 0x3a, 0x20, 0x25, 0x64, 0x20, 0x69, 0x64, 0x3a
        /*0010*/ 	.byte	0x20, 0x25, 0x64, 0x20, 0x6e, 0x75, 0x6d, 0x62, 0x65, 0x72, 0x3a, 0x20, 0x25, 0x66, 0x0a, 0x00
	.type		$str$1,@object
	.size		$str$1,(.L_44 - $str$1)
$str$1:
        /*0020*/ 	.byte	0x20, 0x20, 0x20, 0x20, 0x74, 0x68, 0x72, 0x65, 0x61, 0x64, 0x49, 0x64, 0x78, 0x3a, 0x20, 0x25
        /*0030*/ 	.byte	0x64, 0x20, 0x69, 0x64, 0x3a, 0x20, 0x25, 0x64, 0x20, 0x6e, 0x75, 0x6d, 0x62, 0x65, 0x72, 0x3a
        /*0040*/ 	.byte	0x20, 0x25, 0x66, 0x20, 0x6e, 0x75, 0x6d, 0x62, 0x65, 0x72, 0x5f, 0x64, 0x6f, 0x75, 0x62, 0x6c
        /*0050*/ 	.byte	0x65, 0x3a, 0x20, 0x25, 0x66, 0x0a, 0x00
.L_44:


//--------------------- .nv.shared.reserved.0     --------------------------
	.section	.nv.shared.reserved.0,"aw",@nobits
	.weak		__nv_reservedSMEM_offset_0_alias
	.size		__nv_reservedSMEM_offset_0_alias, 0, 64
	.other		__nv_reservedSMEM_offset_0_alias,@"STO_CUDA_RESERVED_SHARED STV_DEFAULT"
__nv_reservedSMEM_offset_0_alias:
	.zero		0
	.zero		64


//--------------------- .nv.global                --------------------------
	.section	.nv.global,"aw",@nobits
.nv.global:
	.type		_ZN34_INTERNAL_3781401b_4_k_cu_effe96e56thrust24THRUST_300001_SM_1000_NS3seqE,@object
	.size		_ZN34_INTERNAL_3781401b_4_k_cu_effe96e56thrust24THRUST_300001_SM_1000_NS3seqE,(_ZN34_INTERNAL_3781401b_4_k_cu_effe96e54cuda3std3__48in_placeE - _ZN34_INTERNAL_3781401b_4_k_cu_effe96e56thrust24THRUST_300001_SM_1000_NS3seqE)
_ZN34_INTERNAL_3781401b_4_k_cu_effe96e56thrust24THRUST_300001_SM_1000_NS3seqE:
	.zero		1
	.type		_ZN34_INTERNAL_3781401b_4_k_cu_effe96e54cuda3std3__48in_placeE,@object
	.size		_ZN34_INTERNAL_3781401b_4_k_cu_effe96e54cuda3std3__48in_placeE,(_ZN34_INTERNAL_3781401b_4_k_cu_effe96e54cuda3std6ranges3__45__cpo4sizeE - _ZN34_INTERNAL_3781401b_4_k_cu_effe96e54cuda3std3__48in_placeE)
_ZN34_INTERNAL_3781401b_4_k_cu_effe96e54cuda3std3__48in_placeE:
	.zero		1
	.type		_ZN34_INTERNAL_3781401b_4_k_cu_effe96e54cuda3std6ranges3__45__cpo4sizeE,@object
	.size		_ZN34_INTERNAL_3781401b_4_k_cu_effe96e54cuda3std6ranges3__45__cpo4sizeE,(_ZN34_INTERNAL_3781401b_4_k_cu_effe96e56thrust24THRUST_300001_SM_1000_NS12placeholders2_3E - _ZN34_INTERNAL_3781401b_4_k_cu_effe96e54cuda3std6ranges3__45__cpo4sizeE)
_ZN34_INTERNAL_3781401b_4_k_cu_effe96e54cuda3std6ranges3__45__cpo4sizeE:
	.zero		1
	.type		_ZN34_INTERNAL_3781401b_4_k_cu_effe96e56thrust24THRUST_300001_SM_1000_NS12placeholders2_3E,@object
	.size		_ZN34_INTERNAL_3781401b_4_k_cu_effe96e56thrust24THRUST_300001_SM_1000_NS12placeholders2_3E,(_ZN34_INTERNAL_3781401b_4_k_cu_effe96e54cuda3std3__45__cpo6cbeginE - _ZN34_INTERNAL_3781401b_4_k_cu_effe96e56thrust24THRUST_300001_SM_1000_NS12placeholders2_3E)
_ZN34_INTERNAL_3781401b_4_k_cu_effe96e56thrust24THRUST_300001_SM_1000_NS12placeholders2_3E:
	.zero		1
	.type		_ZN34_INTERNAL_3781401b_4_k_cu_effe96e54cuda3std3__45__cpo6cbeginE,@object
	.size		_ZN34_INTERNAL_3781401b_4_k_cu_effe96e54cuda3std3__45__cpo6cbeginE,(_ZN34_INTERNAL_3781401b_4_k_cu_effe96e54cuda3std6ranges3__45__cpo6cbeginE - _ZN34_INTERNAL_3781401b_4_k_cu_effe96e54cuda3std3__45__cpo6cbeginE)
_ZN34_INTERNAL_3781401b_4_k_cu_effe96e54cuda3std3__45__cpo6cbeginE:
	.zero		1
	.type		_ZN34_INTERNAL_3781401b_4_k_cu_effe96e54cuda3std6ranges3__45__cpo6cbeginE,@object
	.size		_ZN34_INTERNAL_3781401b_4_k_cu_effe96e54cuda3std6ranges3__45__cpo6cbeginE,(_ZN34_INTERNAL_3781401b_4_k_cu_effe96e56thrust24THRUST_300001_SM_1000_NS12placeholders2_7E - _ZN34_INTERNAL_3781401b_4_k_cu_effe96e54cuda3std6ranges3__45__cpo6cbeginE)
_ZN34_INTERNAL_3781401b_4_k_cu_effe96e54cuda3std6ranges3__45__cpo6cbeginE:
	.zero		1
	.type		_ZN34_INTERNAL_3781401b_4_k_cu_effe96e56thrust24THRUST_300001_SM_1000_NS12placeholders2_7E,@object
	.size		_ZN34_INTERNAL_3781401b_4_k_cu_effe96e56thrust24THRUST_300001_SM_1000_NS12placeholders2_7E,(_ZN34_INTERNAL_3781401b_4_k_cu_effe96e54cuda3std3__45__cpo7crbeginE - _ZN34_INTERNAL_3781401b_4_k_cu_effe96e56thrust24THRUST_300001_SM_1000_NS12placeholders2_7E)
_ZN34_INTERNAL_3781401b_4_k_cu_effe96e56thrust24THRUST_300001_SM_1000_NS12placeholders2_7E:
	.zero		1
	.type		_ZN34_INTERNAL_3781401b_4_k_cu_effe96e54cuda3std3__45__cpo7crbeginE,@object
	.size		_ZN34_INTERNAL_3781401b_4_k_cu_effe96e54cuda3std3__45__cpo7crbeginE,(_ZN34_INTERNAL_3781401b_4_k_cu_effe96e54cuda3std6ranges3__45__cpo4nextE - _ZN34_INTERNAL_3781401b_4_k_cu_effe96e54cuda3std3__45__cpo7crbeginE)
_ZN34_INTERNAL_3781401b_4_k_cu_effe96e54cuda3std3__45__cpo7crbeginE:
	.zero		1
	.type		_ZN34_INTERNAL_3781401b_4_k_cu_effe96e54cuda3std6ranges3__45__cpo4nextE,@object
	.size		_ZN34_INTERNAL_3781401b_4_k_cu_effe96e54cuda3std6ranges3__45__cpo4nextE,(_ZN34_INTERNAL_3781401b_4_k_cu_effe96e54cuda3std6ranges3__45__cpo4swapE - _ZN34_INTERNAL_3781401b_4_k_cu_effe96e54cuda3std6ranges3__45__cpo4nextE)
_ZN34_INTERNAL_3781401b_4_k_cu_effe96e54cuda3std6ranges3__45__cpo4nextE:
	.zero		1
	.type		_ZN34_INTERNAL_3781401b_4_k_cu_effe96e54cuda3std6ranges3__45__cpo4swapE,@object
	.size		_ZN34_INTERNAL_3781401b_4_k_cu_effe96e54cuda3std6ranges3__45__cpo4swapE,(_ZN34_INTERNAL_3781401b_4_k_cu_effe96e56thrust24THRUST_300001_SM_1000_NS8cuda_cub10par_nosyncE - _ZN34_INTERNAL_3781401b_4_k_cu_effe96e54cuda3std6ranges3__45__cpo4swapE)
_ZN34_INTERNAL_3781401b_4_k_cu_effe96e54cuda3std6ranges3__45__cpo4swapE:
	.zero		1
	.type		_ZN34_INTERNAL_3781401b_4_k_cu_effe96e56thrust24THRUST_300001_SM_1000_NS8cuda_cub10par_nosyncE,@object
	.size		_ZN34_INTERNAL_3781401b_4_k_cu_effe96e56thrust24THRUST_300001_SM_1000_NS8cuda_cub10par_nosyncE,(_ZN34_INTERNAL_3781401b_4_k_cu_effe96e56thrust24THRUST_300001_SM_1000_NS12placeholders2_9E - _ZN34_INTERNAL_3781401b_4_k_cu_effe96e56thrust24THRUST_300001_SM_1000_NS8cuda_cub10par_nosyncE)
_ZN34_INTERNAL_3781401b_4_k_cu_effe96e56thrust24THRUST_300001_SM_1000_NS8cuda_cub10par_nosyncE:
	.zero		1
	.type		_ZN34_INTERNAL_3781401b_4_k_cu_effe96e56thrust24THRUST_300001_SM_1000_NS12placeholders2_9E,@object
	.size		_ZN34_INTERNAL_3781401b_4_k_cu_effe96e56thrust24THRUST_300001_SM_1000_NS12placeholders2_9E,(_ZN34_INTERNAL_3781401b_4_k_cu_effe96e54cuda3std3__436_GLOBAL__N__3781401b_4_k_cu_effe96e56ignoreE - _ZN34_INTERNAL_3781401b_4_k_cu_effe96e56thrust24THRUST_300001_SM_1000_NS12placeholders2_9E)
_ZN34_INTERNAL_3781401b_4_k_cu_effe96e56thrust24THRUST_300001_SM_1000_NS12placeholders2_9E:
	.zero		1
	.type		_ZN34_INTERNAL_3781401b_4_k_cu_effe96e54cuda3std3__436_GLOBAL__N__3781401b_4_k_cu_effe96e56ignoreE,@object
	.size		_ZN34_INTERNAL_3781401b_4_k_cu_effe96e54cuda3std3__436_GLOBAL__N__3781401b_4_k_cu_effe96e56ignoreE,(_ZN34_INTERNAL_3781401b_4_k_cu_effe96e54cuda3std6ranges3__45__cpo4dataE - _ZN34_INTERNAL_3781401b_4_k_cu_effe96e54cuda3std3__436_GLOBAL__N__3781401b_4_k_cu_effe96e56ignoreE)
_ZN34_INTERNAL_3781401b_4_k_cu_effe96e54cuda3std3__436_GLOBAL__N__3781401b_4_k_cu_effe96e56ignoreE:
	.zero		1
	.type		_ZN34_INTERNAL_3781401b_4_k_cu_effe96e54cuda3std6ranges3__45__cpo4dataE,@object
	.size		_ZN34_INTERNAL_3781401b_4_k_cu_effe96e54cuda3std6ranges3__45__cpo4dataE,(_ZN34_INTERNAL_3781401b_4_k_cu_effe96e56thrust24THRUST_300001_SM_1000_NS12placeholders2_1E - _ZN34_INTERNAL_3781401b_4_k_cu_effe96e54cuda3std6ranges3__45__cpo4dataE)
_ZN34_INTERNAL_3781401b_4_k_cu_effe96e54cuda3std6ranges3__45__cpo4dataE:
	.zero		1
	.type		_ZN34_INTERNAL_3781401b_4_k_cu_effe96e56thrust24THRUST_300001_SM_1000_NS12placeholders2_1E,@object
	.size		_ZN34_INTERNAL_3781401b_4_k_cu_effe96e56thrust24THRUST_300001_SM_1000_NS12placeholders2_1E,(_ZN34_INTERNAL_3781401b_4_k_cu_effe96e54cuda3std3__45__cpo5beginE - _ZN34_INTERNAL_3781401b_4_k_cu_effe96e56thrust24THRUST_300001_SM_1000_NS12placeholders2_1E)
_ZN34_INTERNAL_3781401b_4_k_cu_effe96e56thrust24THRUST_300001_SM_1000_NS12placeholders2_1E:
	.zero		1
	.type		_ZN34_INTERNAL_3781401b_4_k_cu_effe96e54cuda3std3__45__cpo5beginE,@object
	.size		_ZN34_INTERNAL_3781401b_4_k_cu_effe96e54cuda3std3__45__cpo5beginE,(_ZN34_INTERNAL_3781401b_4_k_cu_effe96e54cuda3std6ranges3__45__cpo5beginE - _ZN34_INTERNAL_3781401b_4_k_cu_effe96e54cuda3std3__45__cpo5beginE)
_ZN34_INTERNAL_3781401b_4_k_cu_effe96e54cuda3std3__45__cpo5beginE:
	.zero		1
	.type		_ZN34_INTERNAL_3781401b_4_k_cu_effe96e54cuda3std6ranges3__45__cpo5beginE,@object
	.size		_ZN34_INTERNAL_3781401b_4_k_cu_effe96e54cuda3std6ranges3__45__cpo5beginE,(_ZN34_INTERNAL_3781401b_4_k_cu_effe96e56thrust24THRUST_300001_SM_1000_NS12placeholders2_5E - _ZN34_INTERNAL_3781401b_4_k_cu_effe96e54cuda3std6ranges3__45__cpo5beginE)
_ZN34_INTERNAL_3781401b_4_k_cu_effe96e54cuda3std6ranges3__45__cpo5beginE:
	.zero		1
	.type		_ZN34_INTERNAL_3781401b_4_k_cu_effe96e56thrust24THRUST_300001_SM_1000_NS12placeholders2_5E,@object
	.size		_ZN34_INTERNAL_3781401b_4_k_cu_effe96e56thrust24THRUST_300001_SM_1000_NS12placeholders2_5E,(_ZN34_INTERNAL_3781401b_4_k_cu_effe96e54cuda3std3__45__cpo6rbeginE - _ZN34_INTERNAL_3781401b_4_k_cu_effe96e56thrust24THRUST_300001_SM_1000_NS12placeholders2_5E)
_ZN34_INTERNAL_3781401b_4_k_cu_effe96e56thrust24THRUST_300001_SM_1000_NS12placeholders2_5E:
	.zero		1
	.type		_ZN34_INTERNAL_3781401b_4_k_cu_effe96e54cuda3std3__45__cpo6rbeginE,@object
	.size		_ZN34_INTERNAL_3781401b_4_k_cu_effe96e54cuda3std3__45__cpo6rbeginE,(_ZN34_INTERNAL_3781401b_4_k_cu_effe96e54cuda3std6ranges3__45__cpo7advanceE - _ZN34_INTERNAL_3781401b_4_k_cu_effe96e54cuda3std3__45__cpo6rbeginE)
_ZN34_INTERNAL_3781401b_4_k_cu_effe96e54cuda3std3__45__cpo6rbeginE:
	.zero		1
	.type		_ZN34_INTERNAL_3781401b_4_k_cu_effe96e54cuda3std6ranges3__45__cpo7advanceE,@object
	.size		_ZN34_INTERNAL_3781401b_4_k_cu_effe96e54cuda3std6ranges3__45__cpo7advanceE,(_ZN34_INTERNAL_3781401b_4_k_cu_effe96e54cuda3std3__47nulloptE - _ZN34_INTERNAL_3781401b_4_k_cu_effe96e54cuda3std6ranges3__45__cpo7advanceE)
_ZN34_INTERNAL_3781401b_4_k_cu_effe96e54cuda3std6ranges3__45__cpo7advanceE:
	.zero		1
	.type		_ZN34_INTERNAL_3781401b_4_k_cu_effe96e54cuda3std3__47nulloptE,@object
	.size		_ZN34_INTERNAL_3781401b_4_k_cu_effe96e54cuda3std3__47nulloptE,(_ZN34_INTERNAL_3781401b_4_k_cu_effe96e54cuda3std6ranges3__45__cpo8distanceE - _ZN34_INTERNAL_3781401b_4_k_cu_effe96e54cuda3std3__47nulloptE)
_ZN34_INTERNAL_3781401b_4_k_cu_effe96e54cuda3std3__47nulloptE:
	.zero		1
	.type		_ZN34_INTERNAL_3781401b_4_k_cu_effe96e54cuda3std6ranges3__45__cpo8distanceE,@object
	.size		_ZN34_INTERNAL_3781401b_4_k_cu_effe96e54cuda3std6ranges3__45__cpo8distanceE,(_ZN34_INTERNAL_3781401b_4_k_cu_effe96e56thrust24THRUST_300001_SM_1000_NS12placeholders3_10E - _ZN34_INTERNAL_3781401b_4_k_cu_effe96e54cuda3std6ranges3__45__cpo8distanceE)
_ZN34_INTERNAL_3781401b_4_k_cu_effe96e54cuda3std6ranges3__45__cpo8distanceE:
	.zero		1
	.type		_ZN34_INTERNAL_3781401b_4_k_cu_effe96e56thrust24THRUST_300001_SM_1000_NS12placeholders3_10E,@object
	.size		_ZN34_INTERNAL_3781401b_4_k_cu_effe96e56thrust24THRUST_300001_SM_1000_NS12placeholders3_10E,(_ZN34_INTERNAL_3781401b_4_k_cu_effe96e54cuda3std3__419piecewise_constructE - _ZN34_INTERNAL_3781401b_4_k_cu_effe96e56thrust24THRUST_300001_SM_1000_NS12placeholders3_10E)
_ZN34_INTERNAL_3781401b_4_k_cu_effe96e56thrust24THRUST_300001_SM_1000_NS12placeholders3_10E:
	.zero		1
	.type		_ZN34_INTERNAL_3781401b_4_k_cu_effe96e54cuda3std3__419piecewise_constructE,@object
	.size		_ZN34_INTERNAL_3781401b_4_k_cu_effe96e54cuda3std3__419piecewise_constructE,(_ZN34_INTERNAL_3781401b_4_k_cu_effe96e54cuda3std6ranges3__45__cpo5cdataE - _ZN34_INTERNAL_3781401b_4_k_cu_effe96e54cuda3std3__419piecewise_constructE)
_ZN34_INTERNAL_3781401b_4_k_cu_effe96e54cuda3std3__419piecewise_constructE:
	.zero		1
	.type		_ZN34_INTERNAL_3781401b_4_k_cu_effe96e54cuda3std6ranges3__45__cpo5cdataE,@object
	.size		_ZN34_INTERNAL_3781401b_4_k_cu_effe96e54cuda3std6ranges3__45__cpo5cdataE,(_ZN34_INTERNAL_3781401b_4_k_cu_effe96e56thrust24THRUST_300001_SM_1000_NS12placeholders2_2E - _ZN34_INTERNAL_3781401b_4_k_cu_effe96e54cuda3std6ranges3__45__cpo5cdataE)
_ZN34_INTERNAL_3781401b_4_k_cu_effe96e54cuda3std6ranges3__45__cpo5cdataE:
	.zero		1
	.type		_ZN34_INTERNAL_3781401b_4_k_cu_effe96e56thrust24THRUST_300001_SM_1000_NS12placeholders2_2E,@object
	.size		_ZN34_INTERNAL_3781401b_4_k_cu_effe96e56thrust24THRUST_300001_SM_1000_NS12placeholders2_2E,(_ZN34_INTERNAL_3781401b_4_k_cu_effe96e54cuda3std3__45__cpo3endE - _ZN34_INTERNAL_3781401b_4_k_cu_effe96e56thrust24THRUST_300001_SM_1000_NS12placeholders2_2E)
_ZN34_INTERNAL_3781401b_4_k_cu_effe96e56thrust24THRUST_300001_SM_1000_NS12placeholders2_2E:
	.zero		1
	.type		_ZN34_INTERNAL_3781401b_4_k_cu_effe96e54cuda3std3__45__cpo3endE,@object
	.size		_ZN34_INTERNAL_3781401b_4_k_cu_effe96e54cuda3std3__45__cpo3endE,(_ZN34_INTERNAL_3781401b_4_k_cu_effe96e54cuda3std6ranges3__45__cpo3endE - _ZN34_INTERNAL_3781401b_4_k_cu_effe96e54cuda3std3__45__cpo3endE)
_ZN34_INTERNAL_3781401b_4_k_cu_effe96e54cuda3std3__45__cpo3endE:
	.zero		1
	.type		_ZN34_INTERNAL_3781401b_4_k_cu_effe96e54cuda3std6ranges3__45__cpo3endE,@object
	.size		_ZN34_INTERNAL_3781401b_4_k_cu_effe96e54cuda3std6ranges3__45__cpo3endE,(_ZN34_INTERNAL_3781401b_4_k_cu_effe96e56thrust24THRUST_300001_SM_1000_NS12placeholders2_6E - _ZN34_INTERNAL_3781401b_4_k_cu_effe96e54cuda3std6ranges3__45__cpo3endE)
_ZN34_INTERNAL_3781401b_4_k_cu_effe96e54cuda3std6ranges3__45__cpo3endE:
	.zero		1
	.type		_ZN34_INTERNAL_3781401b_4_k_cu_effe96e56thrust24THRUST_300001_SM_1000_NS12placeholders2_6E,@object
	.size		_ZN34_INTERNAL_3781401b_4_k_cu_effe96e56thrust24THRUST_300001_SM_1000_NS12placeholders2_6E,(_ZN34_INTERNAL_3781401b_4_k_cu_effe96e54cuda3std3__45__cpo4rendE - _ZN34_INTERNAL_3781401b_4_k_cu_effe96e56thrust24THRUST_300001_SM_1000_NS12placeholders2_6E)
_ZN34_INTERNAL_3781401b_4_k_cu_effe96e56thrust24THRUST_300001_SM_1000_NS12placeholders2_6E:
	.zero		1
	.type		_ZN34_INTERNAL_3781401b_4_k_cu_effe96e54cuda3std3__45__cpo4rendE,@object
	.size		_ZN34_INTERNAL_3781401b_4_k_cu_effe96e54cuda3std3__45__cpo4rendE,(_ZN34_INTERNAL_3781401b_4_k_cu_effe96e54cuda3std6ranges3__45__cpo9iter_swapE - _ZN34_INTERNAL_3781401b_4_k_cu_effe96e54cuda3std3__45__cpo4rendE)
_ZN34_INTERNAL_3781401b_4_k_cu_effe96e54cuda3std3__45__cpo4rendE:
	.zero		1
	.type		_ZN34_INTERNAL_3781401b_4_k_cu_effe96e54cuda3std6ranges3__45__cpo9iter_swapE,@object
	.size		_ZN34_INTERNAL_3781401b_4_k_cu_effe96e54cuda3std6ranges3__45__cpo9iter_swapE,(_ZN34_INTERNAL_3781401b_4_k_cu_effe96e54cuda3std3__48unexpectE - _ZN34_INTERNAL_3781401b_4_k_cu_effe96e54cuda3std6ranges3__45__cpo9iter_swapE)
_ZN34_INTERNAL_3781401b_4_k_cu_effe96e54cuda3std6ranges3__45__cpo9iter_swapE:
	.zero		1
	.type		_ZN34_INTERNAL_3781401b_4_k_cu_effe96e54cuda3std3__48unexpectE,@object
	.size		_ZN34_INTERNAL_3781401b_4_k_cu_effe96e54cuda3std3__48unexpectE,(_ZN34_INTERNAL_3781401b_4_k_cu_effe96e56thrust24THRUST_300001_SM_1000_NS8cuda_cub3parE - _ZN34_INTERNAL_3781401b_4_k_cu_effe96e54cuda3std3__48unexpectE)
_ZN34_INTERNAL_3781401b_4_k_cu_effe96e54cuda3std3__48unexpectE:
	.zero		1
	.type		_ZN34_INTERNAL_3781401b_4_k_cu_effe96e56thrust24THRUST_300001_SM_1000_NS8cuda_cub3parE,@object
	.size		_ZN34_INTERNAL_3781401b_4_k_cu_effe96e56thrust24THRUST_300001_SM_1000_NS8cuda_cub3parE,(_ZN34_INTERNAL_3781401b_4_k_cu_effe96e56thrust24THRUST_300001_SM_1000_NS12placeholders2_4E - _ZN34_INTERNAL_3781401b_4_k_cu_effe96e56thrust24THRUST_300001_SM_1000_NS8cuda_cub3parE)
_ZN34_INTERNAL_3781401b_4_k_cu_effe96e56thrust24THRUST_300001_SM_1000_NS8cuda_cub3parE:
	.zero		1
	.type		_ZN34_INTERNAL_3781401b_4_k_cu_effe96e56thrust24THRUST_300001_SM_1000_NS12placeholders2_4E,@object
	.size		_ZN34_INTERNAL_3781401b_4_k_cu_effe96e56thrust24THRUST_300001_SM_1000_NS12placeholders2_4E,(_ZN34_INTERNAL_3781401b_4_k_cu_effe96e54cuda3std3__45__cpo4cendE - _ZN34_INTERNAL_3781401b_4_k_cu_effe96e56thrust24THRUST_300001_SM_1000_NS12placeholders2_4E)
_ZN34_INTERNAL_3781401b_4_k_cu_effe96e56thrust24THRUST_300001_SM_1000_NS12placeholders2_4E:
	.zero		1
	.type		_ZN34_INTERNAL_3781401b_4_k_cu_effe96e54cuda3std3__45__cpo4cendE,@object
	.size		_ZN34_INTERNAL_3781401b_4_k_cu_effe96e54cuda3std3__45__cpo4cendE,(_ZN34_INTERNAL_3781401b_4_k_cu_effe96e54cuda3std6ranges3__45__cpo4cendE - _ZN34_INTERNAL_3781401b_4_k_cu_effe96e54cuda3std3__45__cpo4cendE)
_ZN34_INTERNAL_3781401b_4_k_cu_effe96e54cuda3std3__45__cpo4cendE:
	.zero		1
	.type		_ZN34_INTERNAL_3781401b_4_k_cu_effe96e54cuda3std6ranges3__45__cpo4cendE,@object
	.size		_ZN34_INTERNAL_3781401b_4_k_cu_effe96e54cuda3std6ranges3__45__cpo4cendE,(_ZN34_INTERNAL_3781401b_4_k_cu_effe96e54cuda3std3__420unreachable_sentinelE - _ZN34_INTERNAL_3781401b_4_k_cu_effe96e54cuda3std6ranges3__45__cpo4cendE)
_ZN34_INTERNAL_3781401b_4_k_cu_effe96e54cuda3std6ranges3__45__cpo4cendE:
	.zero		1
	.type		_ZN34_INTERNAL_3781401b_4_k_cu_effe96e54cuda3std3__420unreachable_sentinelE,@object
	.size		_ZN34_INTERNAL_3781401b_4_k_cu_effe96e54cuda3std3__420unreachable_sentinelE,(_ZN34_INTERNAL_3781401b_4_k_cu_effe96e54cuda3std6ranges3__45__cpo5ssizeE - _ZN34_INTERNAL_3781401b_4_k_cu_effe96e54cuda3std3__420unreachable_sentinelE)
_ZN34_INTERNAL_3781401b_4_k_cu_effe96e54cuda3std3__420unreachable_sentinelE:
	.zero		1
	.type		_ZN34_INTERNAL_3781401b_4_k_cu_effe96e54cuda3std6ranges3__45__cpo5ssizeE,@object
	.size		_ZN34_INTERNAL_3781401b_4_k_cu_effe96e54cuda3std6ranges3__45__cpo5ssizeE,(_ZN34_INTERNAL_3781401b_4_k_cu_effe96e56thrust24THRUST_300001_SM_1000_NS12placeholders2_8E - _ZN34_INTERNAL_3781401b_4_k_cu_effe96e54cuda3std6ranges3__45__cpo5ssizeE)
_ZN34_INTERNAL_3781401b_4_k_cu_effe96e54cuda3std6ranges3__45__cpo5ssizeE:
	.zero		1
	.type		_ZN34_INTERNAL_3781401b_4_k_cu_effe96e56thrust24THRUST_300001_SM_1000_NS12placeholders2_8E,@object
	.size		_ZN34_INTERNAL_3781401b_4_k_cu_effe96e56thrust24THRUST_300001_SM_1000_NS12placeholders2_8E,(_ZN34_INTERNAL_3781401b_4_k_cu_effe96e54cuda3std3__45__cpo5crendE - _ZN34_INTERNAL_3781401b_4_k_cu_effe96e56thrust24THRUST_300001_SM_1000_NS12placeholders2_8E)
_ZN34_INTERNAL_3781401b_4_k_cu_effe96e56thrust24THRUST_300001_SM_1000_NS12placeholders2_8E:
	.zero		1
	.type		_ZN34_INTERNAL_3781401b_4_k_cu_effe96e54cuda3std3__45__cpo5crendE,@object
	.size		_ZN34_INTERNAL_3781401b_4_k_cu_effe96e54cuda3std3__45__cpo5crendE,(_ZN34_INTERNAL_3781401b_4_k_cu_effe96e54cuda3std6ranges3__45__cpo4prevE - _ZN34_INTERNAL_3781401b_4_k_cu_effe96e54cuda3std3__45__cpo5crendE)
_ZN34_INTERNAL_3781401b_4_k_cu_effe96e54cuda3std3__45__cpo5crendE:
	.zero		1
	.type		_ZN34_INTERNAL_3781401b_4_k_cu_effe96e54cuda3std6ranges3__45__cpo4prevE,@object
	.size		_ZN34_INTERNAL_3781401b_4_k_cu_effe96e54cuda3std6ranges3__45__cpo4prevE,(_ZN34_INTERNAL_3781401b_4_k_cu_effe96e54cuda3std6ranges3__45__cpo9iter_moveE - _ZN34_INTERNAL_3781401b_4_k_cu_effe96e54cuda3std6ranges3__45__cpo4prevE)
_ZN34_INTERNAL_3781401b_4_k_cu_effe96e54cuda3std6ranges3__45__cpo4prevE:
	.zero		1
	.type		_ZN34_INTERNAL_3781401b_4_k_cu_effe96e54cuda3std6ranges3__45__cpo9iter_moveE,@object
	.size		_ZN34_INTERNAL_3781401b_4_k_cu_effe96e54cuda3std6ranges3__45__cpo9iter_moveE,(_ZN34_INTERNAL_3781401b_4_k_cu_effe96e56thrust24THRUST_300001_SM_1000_NS6system6detail10sequential3seqE - _ZN34_INTERNAL_3781401b_4_k_cu_effe96e54cuda3std6ranges3__45__cpo9iter_moveE)
_ZN34_INTERNAL_3781401b_4_k_cu_effe96e54cuda3std6ranges3__45__cpo9iter_moveE:
	.zero		1
	.type		_ZN34_INTERNAL_3781401b_4_k_cu_effe96e56thrust24THRUST_300001_SM_1000_NS6system6detail10sequential3seqE,@object
	.size		_ZN34_INTERNAL_3781401b_4_k_cu_effe96e56thrust24THRUST_300001_SM_1000_NS6system6detail10sequential3seqE,(.L_31 - _ZN34_INTERNAL_3781401b_4_k_cu_effe96e56thrust24THRUST_300001_SM_1000_NS6system6detail10sequential3seqE)
_ZN34_INTERNAL_3781401b_4_k_cu_effe96e56thrust24THRUST_300001_SM_1000_NS6system6detail10sequential3seqE:
	.zero		1
.L_31:


//--------------------- .nv.constant0._ZN3cub18CUB_300001_SM_10006detail11EmptyKernelIvEEvv --------------------------
	.section	.nv.constant0._ZN3cub18CUB_300001_SM_10006detail11EmptyKernelIvEEvv,"a",@progbits
	.sectionflags	@""
	.align	4
.nv.constant0._ZN3cub18CUB_300001_SM_10006detail11EmptyKernelIvEEvv:
	.zero		896


//--------------------- .nv.constant0._Z6kernelP11data_struct --------------------------
	.section	.nv.constant0._Z6kernelP11data_struct,"a",@progbits
	.sectionflags	@""
	.align	4
.nv.constant0._Z6kernelP11data_struct:
	.zero		904


//--------------------- SYMBOLS --------------------------

	.type		.nv.reservedSmem.offset0,@object
	.size		.nv.reservedSmem.offset0,0x4
	.type		vprintf,@function
